//
// Generated by NVIDIA NVVM Compiler
//
// Compiler Build ID: CL-36424714
// Cuda compilation tools, release 13.0, V13.0.88
// Based on NVVM 20.0.0
//

.version 9.0
.target sm_100
.address_size 64

	// .globl	softmax_f32

.visible .entry softmax_f32(
	.param .u64 .ptr .align 1 softmax_f32_param_0,
	.param .u64 .ptr .align 1 softmax_f32_param_1,
	.param .f32 softmax_f32_param_2
)
{


	ret;

}


// ===== COMPILED SASS (sm_100) =====

	.target	sm_100

	.elftype	@"ET_EXEC"


//--------------------- .note.nv.tkinfo           --------------------------
	.section	.note.nv.tkinfo,"",@"SHT_NOTE"
	.sectionflags	@"SHF_NOTE_NV_TKINFO"
	.tkinfo
        /*0018*/ 	.word	0x00000002
        /*0030*/ 	.string	""
        /*0030*/ 	.string	"ptxas"
        /*0030*/ 	.string	"Cuda compilation tools, release 13.0, V13.0.88"
        /*0030*/ 	.string	"Build cuda_13.0.r13.0/compiler.36424714_0"
        /*0030*/ 	.string	"-arch sm_100 -m 64 "



//--------------------- .note.nv.cuinfo           --------------------------
	.section	.note.nv.cuinfo,"",@"SHT_NOTE"
	.sectionflags	@"SHF_NOTE_NV_CUINFO"
        /*0018*/ 	.short	0x0002
        /*001a*/ 	.short	0x0064
        /*001c*/ 	.short	0x0082
	.zero		2


//--------------------- .nv.info                  --------------------------
	.section	.nv.info,"",@"SHT_CUDA_INFO"
	.align	4


	//----- nvinfo : EIATTR_REGCOUNT
	.align		4
        /*0000*/ 	.byte	0x04, 0x2f
        /*0002*/ 	.short	(.L_1 - .L_0)
	.align		4
.L_0:
        /*0004*/ 	.word	index@(softmax_f32)
        /*0008*/ 	.word	0x00000004


	//----- nvinfo : EIATTR_FRAME_SIZE
	.align		4
.L_1:
        /*000c*/ 	.byte	0x04, 0x11
        /*000e*/ 	.short	(.L_3 - .L_2)
	.align		4
.L_2:
        /*0010*/ 	.word	index@(softmax_f32)
        /*0014*/ 	.word	0x00000000


	//----- nvinfo : EIATTR_MIN_STACK_SIZE
	.align		4
.L_3:
        /*0018*/ 	.byte	0x04, 0x12
        /*001a*/ 	.short	(.L_5 - .L_4)
	.align		4
.L_4:
        /*001c*/ 	.word	index@(softmax_f32)
        /*0020*/ 	.word	0x00000000
.L_5:


//--------------------- .nv.compat                --------------------------
	.section	.nv.compat,"",@"SHT_CUDA_COMPAT_INFO"
	.align	4
        /*0000*/ 	.byte	0x02, 0x09, 0x00, 0x00, 0x02, 0x02, 0x01, 0x00, 0x02, 0x05, 0x05, 0x00, 0x03, 0x07, 0x01, 0x01
        /*0010*/ 	.byte	0x02, 0x03, 0x00, 0x00, 0x02, 0x06, 0x01, 0x00, 0x04, 0x0b, 0x08, 0x00, 0x09, 0x00, 0x00, 0x00
        /*0020*/ 	.byte	0x00, 0x00, 0x00, 0x00


//--------------------- .nv.info.softmax_f32      --------------------------
	.section	.nv.info.softmax_f32,"",@"SHT_CUDA_INFO"
	.sectionflags	@""
	.align	4


	//----- nvinfo : EIATTR_CUDA_API_VERSION
	.align		4
        /*0000*/ 	.byte	0x04, 0x37
        /*0002*/ 	.short	(.L_7 - .L_6)
.L_6:
        /*0004*/ 	.word	0x00000082


	//----- nvinfo : EIATTR_KPARAM_INFO
	.align		4
.L_7:
        /*0008*/ 	.byte	0x04, 0x17
        /*000a*/ 	.short	(.L_9 - .L_8)
.L_8:
        /*000c*/ 	.word	0x00000000
        /*0010*/ 	.short	0x0002
        /*0012*/ 	.short	0x0010
        /*0014*/ 	.byte	0x00, 0xf0, 0x11, 0x00


	//----- nvinfo : EIATTR_KPARAM_INFO
	.align		4
.L_9:
        /*0018*/ 	.byte	0x04, 0x17
        /*001a*/ 	.short	(.L_11 - .L_10)
.L_10:
        /*001c*/ 	.word	0x00000000
        /*0020*/ 	.short	0x0001
        /*0022*/ 	.short	0x0008
        /*0024*/ 	.byte	0x00, 0xf5, 0x21, 0x00


	//----- nvinfo : EIATTR_KPARAM_INFO
	.align		4
.L_11:
        /*0028*/ 	.byte	0x04, 0x17
        /*002a*/ 	.short	(.L_13 - .L_12)
.L_12:
        /*002c*/ 	.word	0x00000000
        /*0030*/ 	.short	0x0000
        /*0032*/ 	.short	0x0000
        /*0034*/ 	.byte	0x00, 0xf5, 0x21, 0x00


	//----- nvinfo : EIATTR_SPARSE_MMA_MASK
	.align		4
.L_13:
        /*0038*/ 	.byte	0x03, 0x50
        /*003a*/ 	.short	0x0000


	//----- nvinfo : EIATTR_MAXREG_COUNT
	.align		4
        /*003c*/ 	.byte	0x03, 0x1b
        /*003e*/ 	.short	0x00ff


	//----- nvinfo : EIATTR_MERCURY_ISA_VERSION
	.align		4
        /*0040*/ 	.byte	0x03, 0x5f
        /*0042*/ 	.short	0x0101


	//----- nvinfo : EIATTR_VRC_CTA_INIT_COUNT
	.align		4
        /*0044*/ 	.byte	0x02, 0x4a
	.zero		1
	.zero		1


	//----- nvinfo : EIATTR_EXIT_INSTR_OFFSETS
	.align		4
        /*0048*/ 	.byte	0x04, 0x1c
        /*004a*/ 	.short	(.L_15 - .L_14)


	//   ....[0]....
.L_14:
        /*004c*/ 	.word	0x00000010


	//----- nvinfo : EIATTR_CBANK_PARAM_SIZE
	.align		4
.L_15:
        /*0050*/ 	.byte	0x03, 0x19
        /*0052*/ 	.short	0x0014


	//----- nvinfo : EIATTR_PARAM_CBANK
	.align		4
        /*0054*/ 	.byte	0x04, 0x0a
        /*0056*/ 	.short	(.L_17 - .L_16)
	.align		4
.L_16:
        /*0058*/ 	.word	index@(.nv.constant0.softmax_f32)
        /*005c*/ 	.short	0x0380
        /*005e*/ 	.short	0x0014


	//----- nvinfo : EIATTR_SW_WAR
	.align		4
.L_17:
        /*0060*/ 	.byte	0x04, 0x36
        /*0062*/ 	.short	(.L_19 - .L_18)
.L_18:
        /*0064*/ 	.word	0x00000008
.L_19:


//--------------------- .nv.callgraph             --------------------------
	.section	.nv.callgraph,"",@"SHT_CUDA_CALLGRAPH"
	.align	4
	.sectionentsize	8
	.align		4
        /*0000*/ 	.word	0x00000000
	.align		4
        /*0004*/ 	.word	0xffffffff
	.align		4
        /*0008*/ 	.word	0x00000000
	.align		4
        /*000c*/ 	.word	0xfffffffe
	.align		4
        /*0010*/ 	.word	0x00000000
	.align		4
        /*0014*/ 	.word	0xfffffffd
	.align		4
        /*0018*/ 	.word	0x00000000
	.align		4
        /*001c*/ 	.word	0xfffffffc


//--------------------- .text.softmax_f32         --------------------------
	.section	.text.softmax_f32,"ax",@progbits
	.align	128
        .global         softmax_f32
        .type           softmax_f32,@function
        .size           softmax_f32,(.L_x_1 - softmax_f32)
        .other          softmax_f32,@"STO_CUDA_ENTRY STV_DEFAULT"
softmax_f32:
.text.softmax_f32:
[----:B------:R-:W-:Y:S01]  /*0000*/  LDC R1, c[0x0][0x37c] ;  /* 0x0000df00ff017b82 */ /* 0x000fe20000000800 */
[----:B------:R-:W-:Y:S05]  /*0010*/  EXIT ;  /* 0x000000000000794d */ /* 0x000fea0003800000 */
.L_x_0:
[----:B------:R-:W-:-:S00]  /*0020*/  BRA `(.L_x_0) ;  /* 0xfffffffc00fc7947 */ /* 0x000fc0000383ffff */
[----:B------:R-:W-:-:S00]  /*0030*/  NOP ;  /* 0x0000000000007918 */ /* 0x000fc00000000000 */
        /* <DEDUP_REMOVED lines=12> */
.L_x_1:


//--------------------- .nv.shared.reserved.0     --------------------------
	.section	.nv.shared.reserved.0,"aw",@nobits
	.weak		__nv_reservedSMEM_offset_0_alias
	.size		__nv_reservedSMEM_offset_0_alias, 0, 64
	.other		__nv_reservedSMEM_offset_0_alias,@"STO_CUDA_RESERVED_SHARED STV_DEFAULT"
__nv_reservedSMEM_offset_0_alias:
	.zero		0
	.zero		64


//--------------------- .nv.constant0.softmax_f32 --------------------------
	.section	.nv.constant0.softmax_f32,"a",@progbits
	.sectionflags	@""
	.align	4
.nv.constant0.softmax_f32:
	.zero		916


//--------------------- SYMBOLS --------------------------

	.type		.nv.reservedSmem.offset0,@object
	.size		.nv.reservedSmem.offset0,0x4
